//
// Generated by NVIDIA NVVM Compiler
//
// Compiler Build ID: CL-36424714
// Cuda compilation tools, release 13.0, V13.0.88
// Based on NVVM 20.0.0
//

.version 9.0
.target sm_100
.address_size 64

	// .globl	_Z20rollAndFindMaxKernelPiS_m
.global .align 4 .b8 precalc_xorwow_matrix[102400];
.global .align 4 .b8 precalc_xorwow_offset_matrix[102400];
.global .align 4 .b8 mrg32k3aM1[2304];
.global .align 4 .b8 mrg32k3aM2[2304];
.global .align 4 .b8 mrg32k3aM1SubSeq[2016];
.global .align 4 .b8 mrg32k3aM2SubSeq[2016];
.global .align 4 .b8 mrg32k3aM1Seq[2304];
.global .align 4 .b8 mrg32k3aM2Seq[2304];
.const .align 8 .b8 __cr_lgamma_table[72];

.visible .entry _Z20rollAndFindMaxKernelPiS_m(
	.param .u64 .ptr .align 1 _Z20rollAndFindMaxKernelPiS_m_param_0,
	.param .u64 .ptr .align 1 _Z20rollAndFindMaxKernelPiS_m_param_1,
	.param .u64 _Z20rollAndFindMaxKernelPiS_m_param_2
)
{
	.reg .pred 	%p<26>;
	.reg .b32 	%r<89>;
	.reg .b64 	%rd<26>;

	ld.param.u64 	%rd6, [_Z20rollAndFindMaxKernelPiS_m_param_0];
	ld.param.u64 	%rd7, [_Z20rollAndFindMaxKernelPiS_m_param_1];
	ld.param.u64 	%rd8, [_Z20rollAndFindMaxKernelPiS_m_param_2];
	mov.u32 	%r11, %ctaid.x;
	mov.u32 	%r12, %ntid.x;
	mov.u32 	%r13, %tid.x;
	mad.lo.s32 	%r1, %r11, %r12, %r13;
	setp.gt.s32 	%p1, %r1, 499999;
	@%p1 bra 	$L__BB0_7;
	// begin inline asm
	mov.u64 	%rd9, %clock64;
	// end inline asm
	add.s32 	%r15, %r1, 1;
	cvt.s64.s32 	%rd10, %r15;
	add.s64 	%rd11, %rd9, %rd10;
	xor.b64  	%rd25, %rd11, %rd8;
	mov.b32 	%r85, 0;
	mov.u32 	%r86, %r85;
$L__BB0_2:
	mov.b32 	%r87, 0;
	mov.u32 	%r88, %r87;
$L__BB0_3:
	shl.b64 	%rd12, %rd25, 13;
	xor.b64  	%rd13, %rd12, %rd25;
	shr.u64 	%rd14, %rd13, 17;
	xor.b64  	%rd15, %rd14, %rd13;
	shl.b64 	%rd16, %rd15, 5;
	xor.b64  	%rd25, %rd16, %rd15;
	cvt.u32.u64 	%r17, %rd25;
	and.b32  	%r18, %r17, 12;
	setp.eq.s32 	%p2, %r18, 0;
	selp.u32 	%r19, 1, 0, %p2;
	add.s32 	%r20, %r88, %r19;
	and.b32  	%r21, %r17, 48;
	setp.eq.s32 	%p3, %r21, 0;
	selp.u32 	%r22, 1, 0, %p3;
	add.s32 	%r23, %r20, %r22;
	and.b32  	%r24, %r17, 192;
	setp.eq.s32 	%p4, %r24, 0;
	selp.u32 	%r25, 1, 0, %p4;
	add.s32 	%r26, %r23, %r25;
	and.b32  	%r27, %r17, 768;
	setp.eq.s32 	%p5, %r27, 0;
	selp.u32 	%r28, 1, 0, %p5;
	add.s32 	%r29, %r26, %r28;
	and.b32  	%r30, %r17, 3072;
	setp.eq.s32 	%p6, %r30, 0;
	selp.u32 	%r31, 1, 0, %p6;
	add.s32 	%r32, %r29, %r31;
	and.b32  	%r33, %r17, 12288;
	setp.eq.s32 	%p7, %r33, 0;
	selp.u32 	%r34, 1, 0, %p7;
	add.s32 	%r35, %r32, %r34;
	and.b32  	%r36, %r17, 49152;
	setp.eq.s32 	%p8, %r36, 0;
	selp.u32 	%r37, 1, 0, %p8;
	add.s32 	%r38, %r35, %r37;
	and.b32  	%r39, %r17, 196608;
	setp.eq.s32 	%p9, %r39, 0;
	selp.u32 	%r40, 1, 0, %p9;
	add.s32 	%r41, %r38, %r40;
	and.b32  	%r42, %r17, 786432;
	setp.eq.s32 	%p10, %r42, 0;
	selp.u32 	%r43, 1, 0, %p10;
	add.s32 	%r44, %r41, %r43;
	and.b32  	%r45, %r17, 3145728;
	setp.eq.s32 	%p11, %r45, 0;
	selp.u32 	%r46, 1, 0, %p11;
	add.s32 	%r47, %r44, %r46;
	and.b32  	%r48, %r17, 12582912;
	setp.eq.s32 	%p12, %r48, 0;
	selp.u32 	%r49, 1, 0, %p12;
	add.s32 	%r6, %r47, %r49;
	setp.eq.s32 	%p13, %r87, 20;
	@%p13 bra 	$L__BB0_5;
	shl.b64 	%rd17, %rd25, 13;
	xor.b64  	%rd18, %rd17, %rd25;
	shr.u64 	%rd19, %rd18, 17;
	xor.b64  	%rd20, %rd19, %rd18;
	shl.b64 	%rd21, %rd20, 5;
	xor.b64  	%rd25, %rd21, %rd20;
	cvt.u32.u64 	%r50, %rd25;
	and.b32  	%r51, %r50, 12;
	setp.eq.s32 	%p14, %r51, 0;
	selp.u32 	%r52, 1, 0, %p14;
	add.s32 	%r53, %r6, %r52;
	and.b32  	%r54, %r50, 48;
	setp.eq.s32 	%p15, %r54, 0;
	selp.u32 	%r55, 1, 0, %p15;
	add.s32 	%r56, %r53, %r55;
	and.b32  	%r57, %r50, 192;
	setp.eq.s32 	%p16, %r57, 0;
	selp.u32 	%r58, 1, 0, %p16;
	add.s32 	%r59, %r56, %r58;
	and.b32  	%r60, %r50, 768;
	setp.eq.s32 	%p17, %r60, 0;
	selp.u32 	%r61, 1, 0, %p17;
	add.s32 	%r62, %r59, %r61;
	and.b32  	%r63, %r50, 3072;
	setp.eq.s32 	%p18, %r63, 0;
	selp.u32 	%r64, 1, 0, %p18;
	add.s32 	%r65, %r62, %r64;
	and.b32  	%r66, %r50, 12288;
	setp.eq.s32 	%p19, %r66, 0;
	selp.u32 	%r67, 1, 0, %p19;
	add.s32 	%r68, %r65, %r67;
	and.b32  	%r69, %r50, 49152;
	setp.eq.s32 	%p20, %r69, 0;
	selp.u32 	%r70, 1, 0, %p20;
	add.s32 	%r71, %r68, %r70;
	and.b32  	%r72, %r50, 196608;
	setp.eq.s32 	%p21, %r72, 0;
	selp.u32 	%r73, 1, 0, %p21;
	add.s32 	%r74, %r71, %r73;
	and.b32  	%r75, %r50, 786432;
	setp.eq.s32 	%p22, %r75, 0;
	selp.u32 	%r76, 1, 0, %p22;
	add.s32 	%r77, %r74, %r76;
	and.b32  	%r78, %r50, 3145728;
	setp.eq.s32 	%p23, %r78, 0;
	selp.u32 	%r79, 1, 0, %p23;
	add.s32 	%r80, %r77, %r79;
	and.b32  	%r81, %r50, 12582912;
	setp.eq.s32 	%p24, %r81, 0;
	selp.u32 	%r82, 1, 0, %p24;
	add.s32 	%r88, %r80, %r82;
	add.s32 	%r87, %r87, 2;
	bra.uni 	$L__BB0_3;
$L__BB0_5:
	max.s32 	%r86, %r6, %r86;
	add.s32 	%r85, %r85, 1;
	setp.ne.s32 	%p25, %r85, 2000;
	@%p25 bra 	$L__BB0_2;
	cvta.to.global.u64 	%rd22, %rd6;
	atom.global.max.s32 	%r83, [%rd22], %r86;
	cvta.to.global.u64 	%rd23, %rd7;
	atom.global.add.u32 	%r84, [%rd23], 2000;
$L__BB0_7:
	ret;

}


// ===== COMPILED SASS (sm_100) =====

	.target	sm_100

	.elftype	@"ET_EXEC"


//--------------------- .note.nv.tkinfo           --------------------------
	.section	.note.nv.tkinfo,"",@"SHT_NOTE"
	.sectionflags	@"SHF_NOTE_NV_TKINFO"
	.tkinfo
        /*0018*/ 	.word	0x00000002
        /*0030*/ 	.string	""
        /*0030*/ 	.string	"ptxas"
        /*0030*/ 	.string	"Cuda compilation tools, release 13.0, V13.0.88"
        /*0030*/ 	.string	"Build cuda_13.0.r13.0/compiler.36424714_0"
        /*0030*/ 	.string	"-arch sm_100 -m 64 "



//--------------------- .note.nv.cuinfo           --------------------------
	.section	.note.nv.cuinfo,"",@"SHT_NOTE"
	.sectionflags	@"SHF_NOTE_NV_CUINFO"
        /*0018*/ 	.short	0x0002
        /*001a*/ 	.short	0x0064
        /*001c*/ 	.short	0x0082
	.zero		2


//--------------------- .nv.info                  --------------------------
	.section	.nv.info,"",@"SHT_CUDA_INFO"
	.align	4


	//----- nvinfo : EIATTR_REGCOUNT
	.align		4
        /*0000*/ 	.byte	0x04, 0x2f
        /*0002*/ 	.short	(.L_10 - .L_9)
	.align		4
.L_9:
        /*0004*/ 	.word	index@(_Z20rollAndFindMaxKernelPiS_m)
        /*0008*/ 	.word	0x0000000c


	//----- nvinfo : EIATTR_FRAME_SIZE
	.align		4
.L_10:
        /*000c*/ 	.byte	0x04, 0x11
        /*000e*/ 	.short	(.L_12 - .L_11)
	.align		4
.L_11:
        /*0010*/ 	.word	index@(_Z20rollAndFindMaxKernelPiS_m)
        /*0014*/ 	.word	0x00000000


	//----- nvinfo : EIATTR_MIN_STACK_SIZE
	.align		4
.L_12:
        /*0018*/ 	.byte	0x04, 0x12
        /*001a*/ 	.short	(.L_14 - .L_13)
	.align		4
.L_13:
        /*001c*/ 	.word	index@(_Z20rollAndFindMaxKernelPiS_m)
        /*0020*/ 	.word	0x00000000
.L_14:


//--------------------- .nv.compat                --------------------------
	.section	.nv.compat,"",@"SHT_CUDA_COMPAT_INFO"
	.align	4
        /*0000*/ 	.byte	0x02, 0x09, 0x00, 0x00, 0x02, 0x02, 0x01, 0x00, 0x02, 0x05, 0x05, 0x00, 0x03, 0x07, 0x01, 0x01
        /*0010*/ 	.byte	0x02, 0x03, 0x00, 0x00, 0x02, 0x06, 0x01, 0x00, 0x04, 0x0b, 0x08, 0x00, 0x09, 0x00, 0x00, 0x00
        /*0020*/ 	.byte	0x00, 0x00, 0x00, 0x00


//--------------------- .nv.info._Z20rollAndFindMaxKernelPiS_m --------------------------
	.section	.nv.info._Z20rollAndFindMaxKernelPiS_m,"",@"SHT_CUDA_INFO"
	.sectionflags	@""
	.align	4


	//----- nvinfo : EIATTR_CUDA_API_VERSION
	.align		4
        /*0000*/ 	.byte	0x04, 0x37
        /*0002*/ 	.short	(.L_16 - .L_15)
.L_15:
        /*0004*/ 	.word	0x00000082


	//----- nvinfo : EIATTR_KPARAM_INFO
	.align		4
.L_16:
        /*0008*/ 	.byte	0x04, 0x17
        /*000a*/ 	.short	(.L_18 - .L_17)
.L_17:
        /*000c*/ 	.word	0x00000000
        /*0010*/ 	.short	0x0002
        /*0012*/ 	.short	0x0010
        /*0014*/ 	.byte	0x00, 0xf0, 0x21, 0x00


	//----- nvinfo : EIATTR_KPARAM_INFO
	.align		4
.L_18:
        /*0018*/ 	.byte	0x04, 0x17
        /*001a*/ 	.short	(.L_20 - .L_19)
.L_19:
        /*001c*/ 	.word	0x00000000
        /*0020*/ 	.short	0x0001
        /*0022*/ 	.short	0x0008
        /*0024*/ 	.byte	0x00, 0xf5, 0x21, 0x00


	//----- nvinfo : EIATTR_KPARAM_INFO
	.align		4
.L_20:
        /*0028*/ 	.byte	0x04, 0x17
        /*002a*/ 	.short	(.L_22 - .L_21)
.L_21:
        /*002c*/ 	.word	0x00000000
        /*0030*/ 	.short	0x0000
        /*0032*/ 	.short	0x0000
        /*0034*/ 	.byte	0x00, 0xf5, 0x21, 0x00


	//----- nvinfo : EIATTR_SPARSE_MMA_MASK
	.align		4
.L_22:
        /*0038*/ 	.byte	0x03, 0x50
        /*003a*/ 	.short	0x0000


	//----- nvinfo : EIATTR_MAXREG_COUNT
	.align		4
        /*003c*/ 	.byte	0x03, 0x1b
        /*003e*/ 	.short	0x00ff


	//----- nvinfo : EIATTR_MERCURY_ISA_VERSION
	.align		4
        /*0040*/ 	.byte	0x03, 0x5f
        /*0042*/ 	.short	0x0101


	//----- nvinfo : EIATTR_INT_WARP_WIDE_INSTR_OFFSETS
	.align		4
        /*0044*/ 	.byte	0x04, 0x31
        /*0046*/ 	.short	(.L_24 - .L_23)


	//   ....[0]....
.L_23:
        /*0048*/ 	.word	0x00000a20


	//   ....[1]....
        /*004c*/ 	.word	0x00000a50


	//----- nvinfo : EIATTR_VRC_CTA_INIT_COUNT
	.align		4
.L_24:
        /*0050*/ 	.byte	0x02, 0x4a
	.zero		1
	.zero		1


	//----- nvinfo : EIATTR_EXIT_INSTR_OFFSETS
	.align		4
        /*0054*/ 	.byte	0x04, 0x1c
        /*0056*/ 	.short	(.L_26 - .L_25)


	//   ....[0]....
.L_25:
        /*0058*/ 	.word	0x00000060


	//   ....[1]....
        /*005c*/ 	.word	0x00000ac0


	//----- nvinfo : EIATTR_CBANK_PARAM_SIZE
	.align		4
.L_26:
        /*0060*/ 	.byte	0x03, 0x19
        /*0062*/ 	.short	0x0018


	//----- nvinfo : EIATTR_PARAM_CBANK
	.align		4
        /*0064*/ 	.byte	0x04, 0x0a
        /*0066*/ 	.short	(.L_28 - .L_27)
	.align		4
.L_27:
        /*0068*/ 	.word	index@(.nv.constant0._Z20rollAndFindMaxKernelPiS_m)
        /*006c*/ 	.short	0x0380
        /*006e*/ 	.short	0x0018


	//----- nvinfo : EIATTR_SW_WAR
	.align		4
.L_28:
        /*0070*/ 	.byte	0x04, 0x36
        /*0072*/ 	.short	(.L_30 - .L_29)
.L_29:
        /*0074*/ 	.word	0x00000008
.L_30:


//--------------------- .nv.callgraph             --------------------------
	.section	.nv.callgraph,"",@"SHT_CUDA_CALLGRAPH"
	.align	4
	.sectionentsize	8
	.align		4
        /*0000*/ 	.word	0x00000000
	.align		4
        /*0004*/ 	.word	0xffffffff
	.align		4
        /*0008*/ 	.word	0x00000000
	.align		4
        /*000c*/ 	.word	0xfffffffe
	.align		4
        /*0010*/ 	.word	0x00000000
	.align		4
        /*0014*/ 	.word	0xfffffffd
	.align		4
        /*0018*/ 	.word	0x00000000
	.align		4
        /*001c*/ 	.word	0xfffffffc


//--------------------- .nv.constant4             --------------------------
	.section	.nv.constant4,"a",@progbits
	.align	8
	.align		8
.nv.constant4:
        /*0000*/ 	.dword	precalc_xorwow_matrix
	.align		8
        /*0008*/ 	.dword	precalc_xorwow_offset_matrix
	.align		8
        /*0010*/ 	.dword	mrg32k3aM1
	.align		8
        /*0018*/ 	.dword	mrg32k3aM2
	.align		8
        /*0020*/ 	.dword	mrg32k3aM1SubSeq
	.align		8
        /*0028*/ 	.dword	mrg32k3aM2SubSeq
	.align		8
        /*0030*/ 	.dword	mrg32k3aM1Seq
	.align		8
        /*0038*/ 	.dword	mrg32k3aM2Seq


//--------------------- .nv.constant3             --------------------------
	.section	.nv.constant3,"a",@progbits
	.align	8
.nv.constant3:
	.type		__cr_lgamma_table,@object
	.size		__cr_lgamma_table,(.L_8 - __cr_lgamma_table)
__cr_lgamma_table:
        /*0000*/ 	.byte	0x00, 0x00, 0x00, 0x00, 0x00, 0x00, 0x00, 0x00, 0x00, 0x00, 0x00, 0x00, 0x00, 0x00, 0x00, 0x00
        /*0010*/ 	.byte	0xef, 0x39, 0xfa, 0xfe, 0x42, 0x2e, 0xe6, 0x3f, 0x02, 0x20, 0x2a, 0xfa, 0x0b, 0xab, 0xfc, 0x3f
        /*0020*/ 	.byte	0xf9, 0x2c, 0x92, 0x7c, 0xa7, 0x6c, 0x09, 0x40, 0xc9, 0x79, 0x44, 0x3c, 0x64, 0x26, 0x13, 0x40
        /*0030*/ 	.byte	0xca, 0x01, 0xcf, 0x3a, 0x27, 0x51, 0x1a, 0x40, 0x30, 0xcc, 0x2d, 0xf3, 0xe1, 0x0c, 0x21, 0x40
        /*0040*/ 	.byte	0x0d, 0xb7, 0xfc, 0x82, 0x8e, 0x35, 0x25, 0x40
.L_8:


//--------------------- .text._Z20rollAndFindMaxKernelPiS_m --------------------------
	.section	.text._Z20rollAndFindMaxKernelPiS_m,"ax",@progbits
	.align	128
        .global         _Z20rollAndFindMaxKernelPiS_m
        .type           _Z20rollAndFindMaxKernelPiS_m,@function
        .size           _Z20rollAndFindMaxKernelPiS_m,(.L_x_3 - _Z20rollAndFindMaxKernelPiS_m)
        .other          _Z20rollAndFindMaxKernelPiS_m,@"STO_CUDA_ENTRY STV_DEFAULT"
_Z20rollAndFindMaxKernelPiS_m:
.text._Z20rollAndFindMaxKernelPiS_m:
[----:B------:R-:W-:Y:S01]  /*0000*/  LDC R1, c[0x0][0x37c] ;  /* 0x0000df00ff017b82 */ /* 0x000fe20000000800 */
[----:B------:R-:W0:Y:S07]  /*0010*/  S2R R3, SR_TID.X ;  /* 0x0000000000037919 */ /* 0x000e2e0000002100 */
[----:B------:R-:W0:Y:S08]  /*0020*/  S2UR UR4, SR_CTAID.X ;  /* 0x00000000000479c3 */ /* 0x000e300000002500 */
[----:B------:R-:W0:Y:S02]  /*0030*/  LDC R0, c[0x0][0x360] ;  /* 0x0000d800ff007b82 */ /* 0x000e240000000800 */
[----:B0-----:R-:W-:-:S05]  /*0040*/  IMAD R0, R0, UR4, R3 ;  /* 0x0000000400007c24 */ /* 0x001fca000f8e0203 */
[----:B------:R-:W-:-:S13]  /*0050*/  ISETP.GT.AND P0, PT, R0, 0x7a11f, PT ;  /* 0x0007a11f0000780c */ /* 0x000fda0003f04270 */
[----:B------:R-:W-:Y:S05]  /*0060*/  @P0 EXIT ;  /* 0x000000000000094d */ /* 0x000fea0003800000 */
[----:B------:R-:W-:Y:S01]  /*0070*/  CS2R R2, SR_CLOCKLO ;  /* 0x0000000000027805 */ /* 0x000fe20000015000 */
[----:B------:R-:W0:Y:S01]  /*0080*/  LDCU.64 UR4, c[0x0][0x390] ;  /* 0x00007200ff0477ac */ /* 0x000e220008000a00 */
[----:B------:R-:W-:Y:S02]  /*0090*/  VIADD R5, R0, 0x1 ;  /* 0x0000000100057836 */ /* 0x000fe40000000000 */
[----:B------:R-:W-:Y:S01]  /*00a0*/  IMAD.MOV.U32 R0, RZ, RZ, RZ ;  /* 0x000000ffff007224 */ /* 0x000fe200078e00ff */
[----:B------:R-:W1:Y:S02]  /*00b0*/  LDCU.64 UR6, c[0x0][0x358] ;  /* 0x00006b00ff0677ac */ /* 0x000e640008000a00 */
[----:B------:R-:W-:-:S04]  /*00c0*/  IADD3 R2, P0, PT, R5, R2, RZ ;  /* 0x0000000205027210 */ /* 0x000fc80007f1e0ff */
[----:B------:R-:W-:-:S04]  /*00d0*/  LEA.HI.X.SX32 R5, R5, R3, 0x1, P0 ;  /* 0x0000000305057211 */ /* 0x000fc800000f0eff */
[----:B0-----:R-:W-:Y:S02]  /*00e0*/  LOP3.LUT R5, R5, UR5, RZ, 0x3c, !PT ;  /* 0x0000000505057c12 */ /* 0x001fe4000f8e3cff */
[----:B------:R-:W-:Y:S01]  /*00f0*/  LOP3.LUT R2, R2, UR4, RZ, 0x3c, !PT ;  /* 0x0000000402027c12 */ /* 0x000fe2000f8e3cff */
[----:B------:R-:W-:-:S06]  /*0100*/  UMOV UR4, URZ ;  /* 0x000000ff00047c82 */ /* 0x000fcc0008000000 */
.L_x_1:
[C---:B------:R-:W-:Y:S01]  /*0110*/  IMAD.SHL.U32 R3, R2.reuse, 0x2000, RZ ;  /* 0x0000200002037824 */ /* 0x040fe200078e00ff */
[----:B------:R-:W-:Y:S01]  /*0120*/  SHF.L.U64.HI R4, R2, 0xd, R5 ;  /* 0x0000000d02047819 */ /* 0x000fe20000010205 */
[----:B------:R-:W-:Y:S01]  /*0130*/  IMAD.MOV.U32 R6, RZ, RZ, 0x2 ;  /* 0x00000002ff067424 */ /* 0x000fe200078e00ff */
[----:B------:R-:W-:Y:S02]  /*0140*/  UIADD3 UR4, UPT, UPT, UR4, 0x1, URZ ;  /* 0x0000000104047890 */ /* 0x000fe4000fffe0ff */
[----:B------:R-:W-:Y:S01]  /*0150*/  LOP3.LUT R4, R4, R5, RZ, 0x3c, !PT ;  /* 0x0000000504047212 */ /* 0x000fe200078e3cff */
[----:B------:R-:W-:Y:S01]  /*0160*/  UMOV UR5, URZ ;  /* 0x000000ff00057c82 */ /* 0x000fe20008000000 */
[----:B------:R-:W-:Y:S01]  /*0170*/  LOP3.LUT R2, R3, R2, RZ, 0x3c, !PT ;  /* 0x0000000203027212 */ /* 0x000fe200078e3cff */
[----:B------:R-:W-:-:S03]  /*0180*/  UISETP.NE.AND UP1, UPT, UR4, 0x7d0, UPT ;  /* 0x000007d00400788c */ /* 0x000fc6000bf25270 */
[----:B------:R-:W-:-:S04]  /*0190*/  SHF.R.U64 R3, R2, 0x11, R4 ;  /* 0x0000001102037819 */ /* 0x000fc80000001204 */
[----:B------:R-:W-:-:S05]  /*01a0*/  LOP3.LUT R3, R3, R2, RZ, 0x3c, !PT ;  /* 0x0000000203037212 */ /* 0x000fca00078e3cff */
[----:B------:R-:W-:-:S05]  /*01b0*/  IMAD.SHL.U32 R2, R3, 0x20, RZ ;  /* 0x0000002003027824 */ /* 0x000fca00078e00ff */
[----:B------:R-:W-:-:S04]  /*01c0*/  LOP3.LUT R2, R2, R3, RZ, 0x3c, !PT ;  /* 0x0000000302027212 */ /* 0x000fc800078e3cff */
[C---:B------:R-:W-:Y:S02]  /*01d0*/  LOP3.LUT P2, RZ, R2.reuse, 0x30, RZ, 0xc0, !PT ;  /* 0x0000003002ff7812 */ /* 0x040fe4000784c0ff */
[C---:B------:R-:W-:Y:S02]  /*01e0*/  LOP3.LUT P1, RZ, R2.reuse, 0xc, RZ, 0xc0, !PT ;  /* 0x0000000c02ff7812 */ /* 0x040fe4000782c0ff */
[----:B------:R-:W-:Y:S02]  /*01f0*/  LOP3.LUT P0, RZ, R2, 0xc0, RZ, 0xc0, !PT ;  /* 0x000000c002ff7812 */ /* 0x000fe4000780c0ff */
[----:B------:R-:W-:-:S07]  /*0200*/  SEL R5, RZ, 0x1, P2 ;  /* 0x00000001ff057807 */ /* 0x000fce0001000000 */
[----:B------:R-:W-:Y:S02]  /*0210*/  @P2 IMAD.MOV R6, RZ, RZ, 0x1 ;  /* 0x00000001ff062424 */ /* 0x000fe400078e02ff */
[----:B------:R-:W-:Y:S01]  /*0220*/  @P1 IMAD.MOV R6, RZ, RZ, R5 ;  /* 0x000000ffff061224 */ /* 0x000fe200078e0205 */
[----:B------:R-:W-:-:S03]  /*0230*/  LOP3.LUT P1, RZ, R2, 0x300, RZ, 0xc0, !PT ;  /* 0x0000030002ff7812 */ /* 0x000fc6000782c0ff */
[----:B------:R-:W-:Y:S02]  /*0240*/  VIADD R5, R6, 0x1 ;  /* 0x0000000106057836 */ /* 0x000fe40000000000 */
[----:B------:R-:W-:Y:S01]  /*0250*/  @P0 IMAD.MOV R5, RZ, RZ, R6 ;  /* 0x000000ffff050224 */ /* 0x000fe200078e0206 */
[----:B------:R-:W-:-:S03]  /*0260*/  LOP3.LUT P0, RZ, R2, 0xc00, RZ, 0xc0, !PT ;  /* 0x00000c0002ff7812 */ /* 0x000fc6000780c0ff */
[----:B------:R-:W-:-:S04]  /*0270*/  VIADD R6, R5, 0x1 ;  /* 0x0000000105067836 */ /* 0x000fc80000000000 */
        /* <DEDUP_REMOVED lines=13> */
[----:B------:R-:W-:Y:S02]  /*0350*/  LOP3.LUT P1, RZ, R2, 0x300000, RZ, 0xc0, !PT ;  /* 0x0030000002ff7812 */ /* 0x000fe4000782c0ff */
[----:B------:R-:W-:Y:S01]  /*0360*/  SHF.R.U32.HI R5, RZ, 0x11, R4 ;  /* 0x00000011ff057819 */ /* 0x000fe20000011604 */
[----:B------:R-:W-:Y:S02]  /*0370*/  VIADD R7, R6, 0x1 ;  /* 0x0000000106077836 */ /* 0x000fe40000000000 */
[----:B------:R-:W-:Y:S01]  /*0380*/  @P0 IMAD.MOV R7, RZ, RZ, R6 ;  /* 0x000000ffff070224 */ /* 0x000fe200078e0206 */
[----:B------:R-:W-:Y:S02]  /*0390*/  LOP3.LUT P0, RZ, R2, 0xc00000, RZ, 0xc0, !PT ;  /* 0x00c0000002ff7812 */ /* 0x000fe4000780c0ff */
[----:B------:R-:W-:Y:S01]  /*03a0*/  LOP3.LUT R5, R5, R4, RZ, 0x3c, !PT ;  /* 0x0000000405057212 */ /* 0x000fe200078e3cff */
[----:B------:R-:W-:-:S03]  /*03b0*/  VIADD R6, R7, 0x1 ;  /* 0x0000000107067836 */ /* 0x000fc60000000000 */
[----:B------:R-:W-:Y:S01]  /*03c0*/  SHF.L.U64.HI R4, R3, 0x5, R5 ;  /* 0x0000000503047819 */ /* 0x000fe20000010205 */
[----:B------:R-:W-:-:S03]  /*03d0*/  @P1 IMAD.MOV R6, RZ, RZ, R7 ;  /* 0x000000ffff061224 */ /* 0x000fc600078e0207 */
[----:B------:R-:W-:Y:S01]  /*03e0*/  LOP3.LUT R5, R4, R5, RZ, 0x3c, !PT ;  /* 0x0000000504057212 */ /* 0x000fe200078e3cff */
[C---:B------:R-:W-:Y:S02]  /*03f0*/  VIADD R3, R6.reuse, 0x1 ;  /* 0x0000000106037836 */ /* 0x040fe40000000000 */
[----:B------:R-:W-:-:S07]  /*0400*/  @P0 IADD3 R3, PT, PT, R6, RZ, RZ ;  /* 0x000000ff06030210 */ /* 0x000fce0007ffe0ff */
.L_x_0:
[C---:B------:R-:W-:Y:S01]  /*0410*/  IMAD.SHL.U32 R7, R2.reuse, 0x2000, RZ ;  /* 0x0000200002077824 */ /* 0x040fe200078e00ff */
[----:B------:R-:W-:Y:S01]  /*0420*/  SHF.L.U64.HI R4, R2, 0xd, R5 ;  /* 0x0000000d02047819 */ /* 0x000fe20000010205 */
[----:B------:R-:W-:Y:S01]  /*0430*/  VIADD R6, R3, 0x1 ;  /* 0x0000000103067836 */ /* 0x000fe20000000000 */
[----:B------:R-:W-:Y:S02]  /*0440*/  UIADD3 UR5, UPT, UPT, UR5, 0x2, URZ ;  /* 0x0000000205057890 */ /* 0x000fe4000fffe0ff */
[----:B------:R-:W-:Y:S02]  /*0450*/  LOP3.LUT R4, R4, R5, RZ, 0x3c, !PT ;  /* 0x0000000504047212 */ /* 0x000fe400078e3cff */
        /* <DEDUP_REMOVED lines=8> */
[----:B------:R-:W-:-:S09]  /*04e0*/  LOP3.LUT P2, RZ, R5, 0xc00000, RZ, 0xc0, !PT ;  /* 0x00c0000005ff7812 */ /* 0x000fd2000784c0ff */
        /* <DEDUP_REMOVED lines=13> */
[----:B------:R-:W-:Y:S02]  /*05c0*/  SHF.R.U32.HI R3, RZ, 0x11, R4 ;  /* 0x00000011ff037819 */ /* 0x000fe40000011604 */
[----:B------:R-:W-:Y:S01]  /*05d0*/  LOP3.LUT P0, RZ, R5, 0xc000, RZ, 0xc0, !PT ;  /* 0x0000c00005ff7812 */ /* 0x000fe2000780c0ff */
[----:B------:R-:W-:Y:S01]  /*05e0*/  VIADD R7, R6, 0x1 ;  /* 0x0000000106077836 */ /* 0x000fe20000000000 */
[----:B------:R-:W-:Y:S01]  /*05f0*/  LOP3.LUT R3, R3, R4, RZ, 0x3c, !PT ;  /* 0x0000000403037212 */ /* 0x000fe200078e3cff */
[----:B------:R-:W-:Y:S01]  /*0600*/  @P1 IMAD.MOV R7, RZ, RZ, R6 ;  /* 0x000000ffff071224 */ /* 0x000fe200078e0206 */
[----:B------:R-:W-:Y:S02]  /*0610*/  LOP3.LUT P1, RZ, R5, 0x30000, RZ, 0xc0, !PT ;  /* 0x0003000005ff7812 */ /* 0x000fe4000782c0ff */
[----:B------:R-:W-:Y:S01]  /*0620*/  SHF.L.U64.HI R2, R2, 0x5, R3 ;  /* 0x0000000502027819 */ /* 0x000fe20000010203 */
[----:B------:R-:W-:-:S03]  /*0630*/  VIADD R6, R7, 0x1 ;  /* 0x0000000107067836 */ /* 0x000fc60000000000 */
[----:B------:R-:W-:Y:S02]  /*0640*/  LOP3.LUT R3, R2, R3, RZ, 0x3c, !PT ;  /* 0x0000000302037212 */ /* 0x000fe400078e3cff */
[C---:B------:R-:W-:Y:S01]  /*0650*/  SHF.L.U32 R2, R5.reuse, 0xd, RZ ;  /* 0x0000000d05027819 */ /* 0x040fe200000006ff */
[----:B------:R-:W-:Y:S01]  /*0660*/  @P0 IMAD.MOV R6, RZ, RZ, R7 ;  /* 0x000000ffff060224 */ /* 0x000fe200078e0207 */
[C---:B------:R-:W-:Y:S02]  /*0670*/  SHF.L.U64.HI R4, R5.reuse, 0xd, R3 ;  /* 0x0000000d05047819 */ /* 0x040fe40000010203 */
[----:B------:R-:W-:Y:S01]  /*0680*/  LOP3.LUT R2, R2, R5, RZ, 0x3c, !PT ;  /* 0x0000000502027212 */ /* 0x000fe200078e3cff */
[----:B------:R-:W-:Y:S01]  /*0690*/  VIADD R7, R6, 0x1 ;  /* 0x0000000106077836 */ /* 0x000fe20000000000 */
[----:B------:R-:W-:Y:S01]  /*06a0*/  LOP3.LUT R4, R4, R3, RZ, 0x3c, !PT ;  /* 0x0000000304047212 */ /* 0x000fe200078e3cff */
[----:B------:R-:W-:Y:S01]  /*06b0*/  @P1 IMAD.MOV R7, RZ, RZ, R6 ;  /* 0x000000ffff071224 */ /* 0x000fe200078e0206 */
[----:B------:R-:W-:-:S02]  /*06c0*/  LOP3.LUT P0, RZ, R5, 0xc0000, RZ, 0xc0, !PT ;  /* 0x000c000005ff7812 */ /* 0x000fc4000780c0ff */
[----:B------:R-:W-:Y:S01]  /*06d0*/  SHF.R.U64 R3, R2, 0x11, R4 ;  /* 0x0000001102037819 */ /* 0x000fe20000001204 */
[----:B------:R-:W-:Y:S01]  /*06e0*/  VIADD R6, R7, 0x1 ;  /* 0x0000000107067836 */ /* 0x000fe20000000000 */
[----:B------:R-:W-:Y:S02]  /*06f0*/  LOP3.LUT P1, RZ, R5, 0x300000, RZ, 0xc0, !PT ;  /* 0x0030000005ff7812 */ /* 0x000fe4000782c0ff */
[----:B------:R-:W-:-:S05]  /*0700*/  LOP3.LUT R3, R3, R2, RZ, 0x3c, !PT ;  /* 0x0000000203037212 */ /* 0x000fca00078e3cff */
[----:B------:R-:W-:Y:S02]  /*0710*/  IMAD.SHL.U32 R2, R3, 0x20, RZ ;  /* 0x0000002003027824 */ /* 0x000fe400078e00ff */
[----:B------:R-:W-:-:S03]  /*0720*/  @P0 IMAD.MOV R6, RZ, RZ, R7 ;  /* 0x000000ffff060224 */ /* 0x000fc600078e0207 */
[----:B------:R-:W-:Y:S01]  /*0730*/  LOP3.LUT R2, R2, R3, RZ, 0x3c, !PT ;  /* 0x0000000302027212 */ /* 0x000fe200078e3cff */
[----:B------:R-:W-:Y:S02]  /*0740*/  VIADD R5, R6, 0x1 ;  /* 0x0000000106057836 */ /* 0x000fe40000000000 */
[----:B------:R-:W-:Y:S01]  /*0750*/  @P1 IMAD.MOV R5, RZ, RZ, R6 ;  /* 0x000000ffff051224 */ /* 0x000fe200078e0206 */
[C---:B------:R-:W-:Y:S02]  /*0760*/  LOP3.LUT P0, RZ, R2.reuse, 0xc, RZ, 0xc0, !PT ;  /* 0x0000000c02ff7812 */ /* 0x040fe4000780c0ff */
[----:B------:R-:W-:Y:S01]  /*0770*/  LOP3.LUT P1, RZ, R2, 0x30, RZ, 0xc0, !PT ;  /* 0x0000003002ff7812 */ /* 0x000fe2000782c0ff */
[----:B------:R-:W-:Y:S02]  /*0780*/  VIADD R6, R5, 0x1 ;  /* 0x0000000105067836 */ /* 0x000fe40000000000 */
[----:B------:R-:W-:-:S04]  /*0790*/  @P2 IMAD.MOV R6, RZ, RZ, R5 ;  /* 0x000000ffff062224 */ /* 0x000fc800078e0205 */
        /* <DEDUP_REMOVED lines=9> */
[C---:B------:R-:W-:Y:S02]  /*0830*/  VIADD R6, R5.reuse, 0x1 ;  /* 0x0000000105067836 */ /* 0x040fe40000000000 */
[----:B------:R-:W-:Y:S02]  /*0840*/  @P1 IADD3 R6, PT, PT, R5, RZ, RZ ;  /* 0x000000ff05061210 */ /* 0x000fe40007ffe0ff */
[----:B------:R-:W-:-:S03]  /*0850*/  LOP3.LUT P1, RZ, R2, 0x3000, RZ, 0xc0, !PT ;  /* 0x0000300002ff7812 */ /* 0x000fc6000782c0ff */
[----:B------:R-:W-:-:S03]  /*0860*/  VIADD R5, R6, 0x1 ;  /* 0x0000000106057836 */ /* 0x000fc60000000000 */
[----:B------:R-:W-:Y:S01]  /*0870*/  @P0 IMAD.MOV R5, RZ, RZ, R6 ;  /* 0x000000ffff050224 */ /* 0x000fe200078e0206 */
        /* <DEDUP_REMOVED lines=9> */
[----:B------:R-:W-:Y:S02]  /*0910*/  LOP3.LUT P1, RZ, R2, 0x300000, RZ, 0xc0, !PT ;  /* 0x0030000002ff7812 */ /* 0x000fe4000782c0ff */
[----:B------:R-:W-:Y:S01]  /*0920*/  SHF.R.U32.HI R5, RZ, 0x11, R4 ;  /* 0x00000011ff057819 */ /* 0x000fe20000011604 */
[----:B------:R-:W-:-:S03]  /*0930*/  VIADD R7, R6, 0x1 ;  /* 0x0000000106077836 */ /* 0x000fc60000000000 */
[----:B------:R-:W-:Y:S01]  /*0940*/  @P0 IMAD.MOV R7, RZ, RZ, R6 ;  /* 0x000000ffff070224 */ /* 0x000fe200078e0206 */
[----:B------:R-:W-:Y:S02]  /*0950*/  LOP3.LUT P0, RZ, R2, 0xc00000, RZ, 0xc0, !PT ;  /* 0x00c0000002ff7812 */ /* 0x000fe4000780c0ff */
[----:B------:R-:W-:Y:S01]  /*0960*/  LOP3.LUT R5, R5, R4, RZ, 0x3c, !PT ;  /* 0x0000000405057212 */ /* 0x000fe200078e3cff */
[----:B------:R-:W-:-:S03]  /*0970*/  VIADD R6, R7, 0x1 ;  /* 0x0000000107067836 */ /* 0x000fc60000000000 */
[----:B------:R-:W-:Y:S01]  /*0980*/  @P1 IMAD.MOV R6, RZ, RZ, R7 ;  /* 0x000000ffff061224 */ /* 0x000fe200078e0207 */
[----:B------:R-:W-:-:S03]  /*0990*/  SHF.L.U64.HI R4, R3, 0x5, R5 ;  /* 0x0000000503047819 */ /* 0x000fc60000010205 */
[----:B------:R-:W-:Y:S01]  /*09a0*/  VIADD R3, R6, 0x1 ;  /* 0x0000000106037836 */ /* 0x000fe20000000000 */
[----:B------:R-:W-:Y:S02]  /*09b0*/  LOP3.LUT R5, R4, R5, RZ, 0x3c, !PT ;  /* 0x0000000504057212 */ /* 0x000fe400078e3cff */
[----:B------:R-:W-:Y:S01]  /*09c0*/  @P0 IMAD.MOV R3, RZ, RZ, R6 ;  /* 0x000000ffff030224 */ /* 0x000fe200078e0206 */
[----:B------:R-:W-:Y:S06]  /*09d0*/  BRA.U UP0, `(.L_x_0) ;  /* 0xfffffff9008c7547 */ /* 0x000fec000b83ffff */
[----:B------:R-:W-:Y:S01]  /*09e0*/  VIMNMX R0, PT, PT, R3, R0, !PT ;  /* 0x0000000003007248 */ /* 0x000fe20007fe0100 */
[----:B------:R-:W-:Y:S06]  /*09f0*/  BRA.U UP1, `(.L_x_1) ;  /* 0xfffffff501c47547 */ /* 0x000fec000b83ffff */
[----:B------:R-:W0:Y:S01]  /*0a00*/  S2R R7, SR_LANEID ;  /* 0x0000000000077919 */ /* 0x000e220000000000 */
[----:B------:R-:W1:Y:S01]  /*0a10*/  LDC.64 R2, c[0x0][0x380] ;  /* 0x0000e000ff027b82 */ /* 0x000e620000000a00 */
[----:B------:R-:W-:Y:S02]  /*0a20*/  VOTEU.ANY UR4, UPT, PT ;  /* 0x0000000000047886 */ /* 0x000fe400038e0100 */
[----:B------:R-:W-:Y:S02]  /*0a30*/  UFLO.U32 UR5, UR4 ;  /* 0x00000004000572bd */ /* 0x000fe400080e0000 */
[----:B------:R-:W2:Y:S01]  /*0a40*/  POPC R6, UR4 ;  /* 0x0000000400067d09 */ /* 0x000ea20008000000 */
[----:B------:R-:W-:Y:S02]  /*0a50*/  CREDUX.MAX.S32 UR4, R0 ;  /* 0x00000000000472cc */ /* 0x000fe40000000200 */
[----:B------:R-:W3:Y:S01]  /*0a60*/  LDC.64 R4, c[0x0][0x388] ;  /* 0x0000e200ff047b82 */ /* 0x000ee20000000a00 */
[----:B--2---:R-:W-:Y:S01]  /*0a70*/  IMAD R9, R6, 0x7d0, RZ ;  /* 0x000007d006097824 */ /* 0x004fe200078e02ff */
[----:B0-----:R-:W-:-:S09]  /*0a80*/  ISETP.EQ.U32.AND P0, PT, R7, UR5, PT ;  /* 0x0000000507007c0c */ /* 0x001fd2000bf02070 */
[----:B------:R-:W-:-:S05]  /*0a90*/  IMAD.U32 R7, RZ, RZ, UR4 ;  /* 0x00000004ff077e24 */ /* 0x000fca000f8e00ff */
[----:B-1----:R-:W-:Y:S04]  /*0aa0*/  @P0 REDG.E.MAX.S32.STRONG.GPU desc[UR6][R2.64], R7 ;  /* 0x000000070200098e */ /* 0x002fe8000d12e306 */
[----:B---3--:R-:W-:Y:S01]  /*0ab0*/  @P0 REDG.E.ADD.STRONG.GPU desc[UR6][R4.64], R9 ;  /* 0x000000090400098e */ /* 0x008fe2000c12e106 */
[----:B------:R-:W-:Y:S05]  /*0ac0*/  EXIT ;  /* 0x000000000000794d */ /* 0x000fea0003800000 */
.L_x_2:
[----:B------:R-:W-:-:S00]  /*0ad0*/  BRA `(.L_x_2) ;  /* 0xfffffffc00fc7947 */ /* 0x000fc0000383ffff */
[----:B------:R-:W-:-:S00]  /*0ae0*/  NOP ;  /* 0x0000000000007918 */ /* 0x000fc00000000000 */
        /* <DEDUP_REMOVED lines=9> */
.L_x_3:


//--------------------- .nv.global.init           --------------------------
	.section	.nv.global.init,"aw",@progbits
	.align	4
.nv.global.init:
	.type		mrg32k3aM1SubSeq,@object
	.size		mrg32k3aM1SubSeq,(mrg32k3aM2SubSeq - mrg32k3aM1SubSeq)
mrg32k3aM1SubSeq:
        /*0000*/ 	.byte	0x0b, 0xcc, 0xee, 0x04, 0x73, 0x29, 0x8b, 0x6f, 0xf6, 0x53, 0x03, 0xf6, 0x23, 0xf6, 0xea, 0xda
        /* <DEDUP_REMOVED lines=125> */
	.type		mrg32k3aM2SubSeq,@object
	.size		mrg32k3aM2SubSeq,(mrg32k3aM1 - mrg32k3aM2SubSeq)
mrg32k3aM2SubSeq:
        /* <DEDUP_REMOVED lines=126> */
	.type		mrg32k3aM1,@object
	.size		mrg32k3aM1,(mrg32k3aM1Seq - mrg32k3aM1)
mrg32k3aM1:
        /* <DEDUP_REMOVED lines=144> */
	.type		mrg32k3aM1Seq,@object
	.size		mrg32k3aM1Seq,(mrg32k3aM2 - mrg32k3aM1Seq)
mrg32k3aM1Seq:
        /* <DEDUP_REMOVED lines=144> */
	.type		mrg32k3aM2,@object
	.size		mrg32k3aM2,(mrg32k3aM2Seq - mrg32k3aM2)
mrg32k3aM2:
        /* <DEDUP_REMOVED lines=144> */
	.type		mrg32k3aM2Seq,@object
	.size		mrg32k3aM2Seq,(precalc_xorwow_matrix - mrg32k3aM2Seq)
mrg32k3aM2Seq:
        /* <DEDUP_REMOVED lines=144> */
	.type		precalc_xorwow_matrix,@object
	.size		precalc_xorwow_matrix,(precalc_xorwow_offset_matrix - precalc_xorwow_matrix)
precalc_xorwow_matrix:
        /* <DEDUP_REMOVED lines=6400> */
	.type		precalc_xorwow_offset_matrix,@object
	.size		precalc_xorwow_offset_matrix,(.L_1 - precalc_xorwow_offset_matrix)
precalc_xorwow_offset_matrix:
        /* <DEDUP_REMOVED lines=6400> */
.L_1:


//--------------------- .nv.shared.reserved.0     --------------------------
	.section	.nv.shared.reserved.0,"aw",@nobits
	.weak		__nv_reservedSMEM_offset_0_alias
	.size		__nv_reservedSMEM_offset_0_alias, 0, 64
	.other		__nv_reservedSMEM_offset_0_alias,@"STO_CUDA_RESERVED_SHARED STV_DEFAULT"
__nv_reservedSMEM_offset_0_alias:
	.zero		0
	.zero		64


//--------------------- .nv.constant0._Z20rollAndFindMaxKernelPiS_m --------------------------
	.section	.nv.constant0._Z20rollAndFindMaxKernelPiS_m,"a",@progbits
	.sectionflags	@""
	.align	4
.nv.constant0._Z20rollAndFindMaxKernelPiS_m:
	.zero		920


//--------------------- SYMBOLS --------------------------

	.type		.nv.reservedSmem.offset0,@object
	.size		.nv.reservedSmem.offset0,0x4
